//
// Generated by NVIDIA NVVM Compiler
//
// Compiler Build ID: CL-36424714
// Cuda compilation tools, release 13.0, V13.0.88
// Based on NVVM 20.0.0
//

.version 9.0
.target sm_100
.address_size 64

	// .globl	_Z10count_sortPiS_i

.visible .entry _Z10count_sortPiS_i(
	.param .u64 .ptr .align 1 _Z10count_sortPiS_i_param_0,
	.param .u64 .ptr .align 1 _Z10count_sortPiS_i_param_1,
	.param .u32 _Z10count_sortPiS_i_param_2
)
{
	.reg .pred 	%p<72>;
	.reg .b32 	%r<152>;
	.reg .b64 	%rd<19>;

	ld.param.u64 	%rd6, [_Z10count_sortPiS_i_param_0];
	ld.param.u64 	%rd7, [_Z10count_sortPiS_i_param_1];
	ld.param.u32 	%r87, [_Z10count_sortPiS_i_param_2];
	cvta.to.global.u64 	%rd1, %rd7;
	cvta.to.global.u64 	%rd2, %rd6;
	mov.u32 	%r88, %tid.x;
	mov.u32 	%r89, %ctaid.x;
	mov.u32 	%r90, %ntid.x;
	mad.lo.s32 	%r124, %r89, %r90, %r88;
	mov.u32 	%r91, %nctaid.x;
	mul.lo.s32 	%r2, %r91, %r90;
	setp.ge.s32 	%p1, %r124, %r87;
	@%p1 bra 	$L__BB0_60;
	setp.gt.s32 	%p2, %r87, 0;
	@%p2 bra 	$L__BB0_2;
	bra.uni 	$L__BB0_59;
$L__BB0_2:
	and.b32  	%r3, %r87, 7;
	add.s32 	%r4, %r3, -1;
	and.b32  	%r5, %r87, 3;
	and.b32  	%r6, %r87, 2147483640;
	and.b32  	%r7, %r87, 1;
$L__BB0_3:
	setp.lt.u32 	%p4, %r87, 8;
	mul.wide.s32 	%rd10, %r124, 4;
	add.s64 	%rd11, %rd2, %rd10;
	ld.global.u32 	%r9, [%rd11];
	mov.b32 	%r125, 0;
	mov.u32 	%r144, %r125;
	@%p4 bra 	$L__BB0_30;
	mov.b32 	%r125, 0;
	mov.u32 	%r126, %r125;
$L__BB0_5:
	.pragma "nounroll";
	mul.wide.u32 	%rd12, %r126, 4;
	add.s64 	%rd3, %rd2, %rd12;
	ld.global.u32 	%r12, [%rd3];
	setp.lt.s32 	%p5, %r12, %r9;
	@%p5 bra 	$L__BB0_7;
	setp.eq.s32 	%p6, %r12, %r9;
	setp.lt.s32 	%p7, %r126, %r124;
	and.pred  	%p8, %p7, %p6;
	selp.u32 	%r96, 1, 0, %p8;
	add.s32 	%r127, %r125, %r96;
	bra.uni 	$L__BB0_8;
$L__BB0_7:
	add.s32 	%r127, %r125, 1;
$L__BB0_8:
	ld.global.u32 	%r16, [%rd3+4];
	setp.lt.s32 	%p9, %r16, %r9;
	@%p9 bra 	$L__BB0_10;
	add.s32 	%r97, %r126, 1;
	setp.eq.s32 	%p10, %r16, %r9;
	setp.lt.s32 	%p11, %r97, %r124;
	and.pred  	%p12, %p11, %p10;
	selp.u32 	%r98, 1, 0, %p12;
	add.s32 	%r128, %r127, %r98;
	bra.uni 	$L__BB0_11;
$L__BB0_10:
	add.s32 	%r128, %r127, 1;
$L__BB0_11:
	ld.global.u32 	%r20, [%rd3+8];
	setp.lt.s32 	%p13, %r20, %r9;
	@%p13 bra 	$L__BB0_13;
	add.s32 	%r99, %r126, 2;
	setp.eq.s32 	%p14, %r20, %r9;
	setp.lt.s32 	%p15, %r99, %r124;
	and.pred  	%p16, %p15, %p14;
	selp.u32 	%r100, 1, 0, %p16;
	add.s32 	%r129, %r128, %r100;
	bra.uni 	$L__BB0_14;
$L__BB0_13:
	add.s32 	%r129, %r128, 1;
$L__BB0_14:
	ld.global.u32 	%r24, [%rd3+12];
	setp.lt.s32 	%p17, %r24, %r9;
	@%p17 bra 	$L__BB0_16;
	add.s32 	%r101, %r126, 3;
	setp.eq.s32 	%p18, %r24, %r9;
	setp.lt.s32 	%p19, %r101, %r124;
	and.pred  	%p20, %p19, %p18;
	selp.u32 	%r102, 1, 0, %p20;
	add.s32 	%r130, %r129, %r102;
	bra.uni 	$L__BB0_17;
$L__BB0_16:
	add.s32 	%r130, %r129, 1;
$L__BB0_17:
	ld.global.u32 	%r28, [%rd3+16];
	setp.lt.s32 	%p21, %r28, %r9;
	@%p21 bra 	$L__BB0_19;
	add.s32 	%r103, %r126, 4;
	setp.eq.s32 	%p22, %r28, %r9;
	setp.lt.s32 	%p23, %r103, %r124;
	and.pred  	%p24, %p23, %p22;
	selp.u32 	%r104, 1, 0, %p24;
	add.s32 	%r131, %r130, %r104;
	bra.uni 	$L__BB0_20;
$L__BB0_19:
	add.s32 	%r131, %r130, 1;
$L__BB0_20:
	ld.global.u32 	%r32, [%rd3+20];
	setp.lt.s32 	%p25, %r32, %r9;
	@%p25 bra 	$L__BB0_22;
	add.s32 	%r105, %r126, 5;
	setp.eq.s32 	%p26, %r32, %r9;
	setp.lt.s32 	%p27, %r105, %r124;
	and.pred  	%p28, %p27, %p26;
	selp.u32 	%r106, 1, 0, %p28;
	add.s32 	%r132, %r131, %r106;
	bra.uni 	$L__BB0_23;
$L__BB0_22:
	add.s32 	%r132, %r131, 1;
$L__BB0_23:
	ld.global.u32 	%r36, [%rd3+24];
	setp.lt.s32 	%p29, %r36, %r9;
	@%p29 bra 	$L__BB0_25;
	add.s32 	%r107, %r126, 6;
	setp.eq.s32 	%p30, %r36, %r9;
	setp.lt.s32 	%p31, %r107, %r124;
	and.pred  	%p32, %p31, %p30;
	selp.u32 	%r108, 1, 0, %p32;
	add.s32 	%r133, %r132, %r108;
	bra.uni 	$L__BB0_26;
$L__BB0_25:
	add.s32 	%r133, %r132, 1;
$L__BB0_26:
	ld.global.u32 	%r40, [%rd3+28];
	setp.lt.s32 	%p33, %r40, %r9;
	@%p33 bra 	$L__BB0_28;
	add.s32 	%r109, %r126, 7;
	setp.eq.s32 	%p34, %r40, %r9;
	setp.lt.s32 	%p35, %r109, %r124;
	and.pred  	%p36, %p35, %p34;
	selp.u32 	%r110, 1, 0, %p36;
	add.s32 	%r125, %r133, %r110;
	bra.uni 	$L__BB0_29;
$L__BB0_28:
	add.s32 	%r125, %r133, 1;
$L__BB0_29:
	add.s32 	%r126, %r126, 8;
	setp.ne.s32 	%p37, %r126, %r6;
	mov.u32 	%r144, %r6;
	@%p37 bra 	$L__BB0_5;
$L__BB0_30:
	setp.eq.s32 	%p38, %r3, 0;
	@%p38 bra 	$L__BB0_58;
	setp.lt.u32 	%p39, %r4, 3;
	@%p39 bra 	$L__BB0_45;
	mul.wide.u32 	%rd13, %r144, 4;
	add.s64 	%rd4, %rd2, %rd13;
	ld.global.u32 	%r48, [%rd4];
	setp.lt.s32 	%p40, %r48, %r9;
	@%p40 bra 	$L__BB0_34;
	setp.eq.s32 	%p41, %r48, %r9;
	setp.lt.s32 	%p42, %r144, %r124;
	and.pred  	%p43, %p42, %p41;
	selp.u32 	%r112, 1, 0, %p43;
	add.s32 	%r138, %r125, %r112;
	bra.uni 	$L__BB0_35;
$L__BB0_34:
	add.s32 	%r138, %r125, 1;
$L__BB0_35:
	ld.global.u32 	%r52, [%rd4+4];
	setp.lt.s32 	%p44, %r52, %r9;
	@%p44 bra 	$L__BB0_37;
	add.s32 	%r113, %r144, 1;
	setp.eq.s32 	%p45, %r52, %r9;
	setp.lt.s32 	%p46, %r113, %r124;
	and.pred  	%p47, %p46, %p45;
	selp.u32 	%r114, 1, 0, %p47;
	add.s32 	%r139, %r138, %r114;
	bra.uni 	$L__BB0_38;
$L__BB0_37:
	add.s32 	%r139, %r138, 1;
$L__BB0_38:
	ld.global.u32 	%r56, [%rd4+8];
	setp.lt.s32 	%p48, %r56, %r9;
	@%p48 bra 	$L__BB0_40;
	add.s32 	%r115, %r144, 2;
	setp.eq.s32 	%p49, %r56, %r9;
	setp.lt.s32 	%p50, %r115, %r124;
	and.pred  	%p51, %p50, %p49;
	selp.u32 	%r116, 1, 0, %p51;
	add.s32 	%r140, %r139, %r116;
	bra.uni 	$L__BB0_41;
$L__BB0_40:
	add.s32 	%r140, %r139, 1;
$L__BB0_41:
	ld.global.u32 	%r60, [%rd4+12];
	setp.lt.s32 	%p52, %r60, %r9;
	@%p52 bra 	$L__BB0_43;
	add.s32 	%r117, %r144, 3;
	setp.eq.s32 	%p53, %r60, %r9;
	setp.lt.s32 	%p54, %r117, %r124;
	and.pred  	%p55, %p54, %p53;
	selp.u32 	%r118, 1, 0, %p55;
	add.s32 	%r125, %r140, %r118;
	bra.uni 	$L__BB0_44;
$L__BB0_43:
	add.s32 	%r125, %r140, 1;
$L__BB0_44:
	add.s32 	%r144, %r144, 4;
$L__BB0_45:
	setp.eq.s32 	%p56, %r5, 0;
	@%p56 bra 	$L__BB0_58;
	setp.eq.s32 	%p57, %r5, 1;
	@%p57 bra 	$L__BB0_54;
	mul.wide.u32 	%rd14, %r144, 4;
	add.s64 	%rd5, %rd2, %rd14;
	ld.global.u32 	%r68, [%rd5];
	setp.lt.s32 	%p58, %r68, %r9;
	@%p58 bra 	$L__BB0_49;
	setp.eq.s32 	%p59, %r68, %r9;
	setp.lt.s32 	%p60, %r144, %r124;
	and.pred  	%p61, %p60, %p59;
	selp.u32 	%r120, 1, 0, %p61;
	add.s32 	%r145, %r125, %r120;
	bra.uni 	$L__BB0_50;
$L__BB0_49:
	add.s32 	%r145, %r125, 1;
$L__BB0_50:
	ld.global.u32 	%r72, [%rd5+4];
	setp.lt.s32 	%p62, %r72, %r9;
	@%p62 bra 	$L__BB0_52;
	add.s32 	%r121, %r144, 1;
	setp.eq.s32 	%p63, %r72, %r9;
	setp.lt.s32 	%p64, %r121, %r124;
	and.pred  	%p65, %p64, %p63;
	selp.u32 	%r122, 1, 0, %p65;
	add.s32 	%r125, %r145, %r122;
	bra.uni 	$L__BB0_53;
$L__BB0_52:
	add.s32 	%r125, %r145, 1;
$L__BB0_53:
	add.s32 	%r144, %r144, 2;
$L__BB0_54:
	setp.eq.s32 	%p66, %r7, 0;
	@%p66 bra 	$L__BB0_58;
	mul.wide.u32 	%rd15, %r144, 4;
	add.s64 	%rd16, %rd2, %rd15;
	ld.global.u32 	%r80, [%rd16];
	setp.lt.s32 	%p67, %r80, %r9;
	@%p67 bra 	$L__BB0_57;
	setp.eq.s32 	%p68, %r80, %r9;
	setp.lt.s32 	%p69, %r144, %r124;
	and.pred  	%p70, %p69, %p68;
	selp.u32 	%r123, 1, 0, %p70;
	add.s32 	%r125, %r125, %r123;
	bra.uni 	$L__BB0_58;
$L__BB0_57:
	add.s32 	%r125, %r125, 1;
$L__BB0_58:
	mul.wide.s32 	%rd17, %r125, 4;
	add.s64 	%rd18, %rd1, %rd17;
	st.global.u32 	[%rd18], %r9;
	add.s32 	%r124, %r124, %r2;
	setp.lt.s32 	%p71, %r124, %r87;
	@%p71 bra 	$L__BB0_3;
	bra.uni 	$L__BB0_60;
$L__BB0_59:
	mul.wide.s32 	%rd8, %r124, 4;
	add.s64 	%rd9, %rd2, %rd8;
	ld.global.u32 	%r92, [%rd9];
	st.global.u32 	[%rd1], %r92;
	add.s32 	%r124, %r124, %r2;
	setp.lt.s32 	%p3, %r124, %r87;
	@%p3 bra 	$L__BB0_59;
$L__BB0_60:
	ret;

}


// ===== COMPILED SASS (sm_100) =====

	.target	sm_100

	.elftype	@"ET_EXEC"


//--------------------- .note.nv.tkinfo           --------------------------
	.section	.note.nv.tkinfo,"",@"SHT_NOTE"
	.sectionflags	@"SHF_NOTE_NV_TKINFO"
	.tkinfo
        /*0018*/ 	.word	0x00000002
        /*0030*/ 	.string	""
        /*0030*/ 	.string	"ptxas"
        /*0030*/ 	.string	"Cuda compilation tools, release 13.0, V13.0.88"
        /*0030*/ 	.string	"Build cuda_13.0.r13.0/compiler.36424714_0"
        /*0030*/ 	.string	"-arch sm_100 -m 64 "



//--------------------- .note.nv.cuinfo           --------------------------
	.section	.note.nv.cuinfo,"",@"SHT_NOTE"
	.sectionflags	@"SHF_NOTE_NV_CUINFO"
        /*0018*/ 	.short	0x0002
        /*001a*/ 	.short	0x0064
        /*001c*/ 	.short	0x0082
	.zero		2


//--------------------- .nv.info                  --------------------------
	.section	.nv.info,"",@"SHT_CUDA_INFO"
	.align	4


	//----- nvinfo : EIATTR_REGCOUNT
	.align		4
        /*0000*/ 	.byte	0x04, 0x2f
        /*0002*/ 	.short	(.L_1 - .L_0)
	.align		4
.L_0:
        /*0004*/ 	.word	index@(_Z10count_sortPiS_i)
        /*0008*/ 	.word	0x0000001a


	//----- nvinfo : EIATTR_FRAME_SIZE
	.align		4
.L_1:
        /*000c*/ 	.byte	0x04, 0x11
        /*000e*/ 	.short	(.L_3 - .L_2)
	.align		4
.L_2:
        /*0010*/ 	.word	index@(_Z10count_sortPiS_i)
        /*0014*/ 	.word	0x00000000


	//----- nvinfo : EIATTR_MIN_STACK_SIZE
	.align		4
.L_3:
        /*0018*/ 	.byte	0x04, 0x12
        /*001a*/ 	.short	(.L_5 - .L_4)
	.align		4
.L_4:
        /*001c*/ 	.word	index@(_Z10count_sortPiS_i)
        /*0020*/ 	.word	0x00000000
.L_5:


//--------------------- .nv.compat                --------------------------
	.section	.nv.compat,"",@"SHT_CUDA_COMPAT_INFO"
	.align	4
        /*0000*/ 	.byte	0x02, 0x09, 0x00, 0x00, 0x02, 0x02, 0x01, 0x00, 0x02, 0x05, 0x05, 0x00, 0x03, 0x07, 0x01, 0x01
        /*0010*/ 	.byte	0x02, 0x03, 0x00, 0x00, 0x02, 0x06, 0x01, 0x00, 0x04, 0x0b, 0x08, 0x00, 0x09, 0x00, 0x00, 0x00
        /*0020*/ 	.byte	0x00, 0x00, 0x00, 0x00


//--------------------- .nv.info._Z10count_sortPiS_i --------------------------
	.section	.nv.info._Z10count_sortPiS_i,"",@"SHT_CUDA_INFO"
	.sectionflags	@""
	.align	4


	//----- nvinfo : EIATTR_CUDA_API_VERSION
	.align		4
        /*0000*/ 	.byte	0x04, 0x37
        /*0002*/ 	.short	(.L_7 - .L_6)
.L_6:
        /*0004*/ 	.word	0x00000082


	//----- nvinfo : EIATTR_KPARAM_INFO
	.align		4
.L_7:
        /*0008*/ 	.byte	0x04, 0x17
        /*000a*/ 	.short	(.L_9 - .L_8)
.L_8:
        /*000c*/ 	.word	0x00000000
        /*0010*/ 	.short	0x0002
        /*0012*/ 	.short	0x0010
        /*0014*/ 	.byte	0x00, 0xf0, 0x11, 0x00


	//----- nvinfo : EIATTR_KPARAM_INFO
	.align		4
.L_9:
        /*0018*/ 	.byte	0x04, 0x17
        /*001a*/ 	.short	(.L_11 - .L_10)
.L_10:
        /*001c*/ 	.word	0x00000000
        /*0020*/ 	.short	0x0001
        /*0022*/ 	.short	0x0008
        /*0024*/ 	.byte	0x00, 0xf5, 0x21, 0x00


	//----- nvinfo : EIATTR_KPARAM_INFO
	.align		4
.L_11:
        /*0028*/ 	.byte	0x04, 0x17
        /*002a*/ 	.short	(.L_13 - .L_12)
.L_12:
        /*002c*/ 	.word	0x00000000
        /*0030*/ 	.short	0x0000
        /*0032*/ 	.short	0x0000
        /*0034*/ 	.byte	0x00, 0xf5, 0x21, 0x00


	//----- nvinfo : EIATTR_SPARSE_MMA_MASK
	.align		4
.L_13:
        /*0038*/ 	.byte	0x03, 0x50
        /*003a*/ 	.short	0x0000


	//----- nvinfo : EIATTR_MAXREG_COUNT
	.align		4
        /*003c*/ 	.byte	0x03, 0x1b
        /*003e*/ 	.short	0x00ff


	//----- nvinfo : EIATTR_MERCURY_ISA_VERSION
	.align		4
        /*0040*/ 	.byte	0x03, 0x5f
        /*0042*/ 	.short	0x0101


	//----- nvinfo : EIATTR_VRC_CTA_INIT_COUNT
	.align		4
        /*0044*/ 	.byte	0x02, 0x4a
	.zero		1
	.zero		1


	//----- nvinfo : EIATTR_EXIT_INSTR_OFFSETS
	.align		4
        /*0048*/ 	.byte	0x04, 0x1c
        /*004a*/ 	.short	(.L_15 - .L_14)


	//   ....[0]....
.L_14:
        /*004c*/ 	.word	0x00000090


	//   ....[1]....
        /*0050*/ 	.word	0x00000150


	//   ....[2]....
        /*0054*/ 	.word	0x00000e40


	//----- nvinfo : EIATTR_CRS_STACK_SIZE
	.align		4
.L_15:
        /*0058*/ 	.byte	0x04, 0x1e
        /*005a*/ 	.short	(.L_17 - .L_16)
.L_16:
        /*005c*/ 	.word	0x00000000


	//----- nvinfo : EIATTR_CBANK_PARAM_SIZE
	.align		4
.L_17:
        /*0060*/ 	.byte	0x03, 0x19
        /*0062*/ 	.short	0x0014


	//----- nvinfo : EIATTR_PARAM_CBANK
	.align		4
        /*0064*/ 	.byte	0x04, 0x0a
        /*0066*/ 	.short	(.L_19 - .L_18)
	.align		4
.L_18:
        /*0068*/ 	.word	index@(.nv.constant0._Z10count_sortPiS_i)
        /*006c*/ 	.short	0x0380
        /*006e*/ 	.short	0x0014


	//----- nvinfo : EIATTR_SW_WAR
	.align		4
.L_19:
        /*0070*/ 	.byte	0x04, 0x36
        /*0072*/ 	.short	(.L_21 - .L_20)
.L_20:
        /*0074*/ 	.word	0x00000008
.L_21:


//--------------------- .nv.callgraph             --------------------------
	.section	.nv.callgraph,"",@"SHT_CUDA_CALLGRAPH"
	.align	4
	.sectionentsize	8
	.align		4
        /*0000*/ 	.word	0x00000000
	.align		4
        /*0004*/ 	.word	0xffffffff
	.align		4
        /*0008*/ 	.word	0x00000000
	.align		4
        /*000c*/ 	.word	0xfffffffe
	.align		4
        /*0010*/ 	.word	0x00000000
	.align		4
        /*0014*/ 	.word	0xfffffffd
	.align		4
        /*0018*/ 	.word	0x00000000
	.align		4
        /*001c*/ 	.word	0xfffffffc


//--------------------- .text._Z10count_sortPiS_i --------------------------
	.section	.text._Z10count_sortPiS_i,"ax",@progbits
	.align	128
        .global         _Z10count_sortPiS_i
        .type           _Z10count_sortPiS_i,@function
        .size           _Z10count_sortPiS_i,(.L_x_9 - _Z10count_sortPiS_i)
        .other          _Z10count_sortPiS_i,@"STO_CUDA_ENTRY STV_DEFAULT"
_Z10count_sortPiS_i:
.text._Z10count_sortPiS_i:
[----:B------:R-:W-:Y:S01]  /*0000*/  LDC R1, c[0x0][0x37c] ;  /* 0x0000df00ff017b82 */ /* 0x000fe20000000800 */
[----:B------:R-:W0:Y:S07]  /*0010*/  S2R R3, SR_TID.X ;  /* 0x0000000000037919 */ /* 0x000e2e0000002100 */
[----:B------:R-:W0:Y:S01]  /*0020*/  S2UR UR5, SR_CTAID.X ;  /* 0x00000000000579c3 */ /* 0x000e220000002500 */
[----:B------:R-:W1:Y:S07]  /*0030*/  LDCU UR4, c[0x0][0x390] ;  /* 0x00007200ff0477ac */ /* 0x000e6e0008000800 */
[----:B------:R-:W0:Y:S01]  /*0040*/  LDC R0, c[0x0][0x360] ;  /* 0x0000d800ff007b82 */ /* 0x000e220000000800 */
[----:B------:R-:W2:Y:S01]  /*0050*/  LDCU UR6, c[0x0][0x370] ;  /* 0x00006e00ff0677ac */ /* 0x000ea20008000800 */
[----:B0-----:R-:W-:-:S02]  /*0060*/  IMAD R3, R0, UR5, R3 ;  /* 0x0000000500037c24 */ /* 0x001fc4000f8e0203 */
[----:B--2---:R-:W-:-:S03]  /*0070*/  IMAD R0, R0, UR6, RZ ;  /* 0x0000000600007c24 */ /* 0x004fc6000f8e02ff */
[----:B-1----:R-:W-:-:S13]  /*0080*/  ISETP.GE.AND P0, PT, R3, UR4, PT ;  /* 0x0000000403007c0c */ /* 0x002fda000bf06270 */
[----:B------:R-:W-:Y:S05]  /*0090*/  @P0 EXIT ;  /* 0x000000000000094d */ /* 0x000fea0003800000 */
[----:B------:R-:W-:Y:S01]  /*00a0*/  UISETP.GT.AND UP0, UPT, UR4, URZ, UPT ;  /* 0x000000ff0400728c */ /* 0x000fe2000bf04270 */
[----:B------:R-:W0:Y:S08]  /*00b0*/  LDCU.64 UR8, c[0x0][0x358] ;  /* 0x00006b00ff0877ac */ /* 0x000e300008000a00 */
[----:B------:R-:W-:Y:S05]  /*00c0*/  BRA.U UP0, `(.L_x_0) ;  /* 0x0000000100247547 */ /* 0x000fea000b800000 */
[----:B------:R-:W1:Y:S08]  /*00d0*/  LDC.64 R6, c[0x0][0x388] ;  /* 0x0000e200ff067b82 */ /* 0x000e700000000a00 */
[----:B------:R-:W2:Y:S02]  /*00e0*/  LDC.64 R8, c[0x0][0x380] ;  /* 0x0000e000ff087b82 */ /* 0x000ea40000000a00 */
.L_x_1:
[----:B--23--:R-:W-:-:S06]  /*00f0*/  IMAD.WIDE R4, R3, 0x4, R8 ;  /* 0x0000000403047825 */ /* 0x00cfcc00078e0208 */
[----:B0-----:R-:W1:Y:S01]  /*0100*/  LDG.E R5, desc[UR8][R4.64] ;  /* 0x0000000804057981 */ /* 0x001e62000c1e1900 */
[----:B------:R-:W-:-:S05]  /*0110*/  IMAD.IADD R3, R0, 0x1, R3 ;  /* 0x0000000100037824 */ /* 0x000fca00078e0203 */
[----:B------:R-:W-:Y:S01]  /*0120*/  ISETP.GE.AND P0, PT, R3, UR4, PT ;  /* 0x0000000403007c0c */ /* 0x000fe2000bf06270 */
[----:B-1----:R3:W-:-:S12]  /*0130*/  STG.E desc[UR8][R6.64], R5 ;  /* 0x0000000506007986 */ /* 0x0027d8000c101908 */
[----:B------:R-:W-:Y:S05]  /*0140*/  @!P0 BRA `(.L_x_1) ;  /* 0xfffffffc00e88947 */ /* 0x000fea000383ffff */
[----:B------:R-:W-:Y:S05]  /*0150*/  EXIT ;  /* 0x000000000000794d */ /* 0x000fea0003800000 */
.L_x_0:
[----:B------:R-:W-:Y:S02]  /*0160*/  ULOP3.LUT UR5, UR4, 0x7, URZ, 0xc0, !UPT ;  /* 0x0000000704057892 */ /* 0x000fe4000f8ec0ff */
[----:B------:R-:W-:Y:S02]  /*0170*/  ULOP3.LUT UR7, UR4, 0x3, URZ, 0xc0, !UPT ;  /* 0x0000000304077892 */ /* 0x000fe4000f8ec0ff */
[----:B------:R-:W-:Y:S02]  /*0180*/  UIADD3 UR6, UPT, UPT, UR5, -0x1, URZ ;  /* 0xffffffff05067890 */ /* 0x000fe4000fffe0ff */
[----:B------:R-:W-:Y:S02]  /*0190*/  ULOP3.LUT UR4, UR4, 0x7ffffff8, URZ, 0xc0, !UPT ;  /* 0x7ffffff804047892 */ /* 0x000fe4000f8ec0ff */
[----:B------:R-:W-:-:S11]  /*01a0*/  UISETP.GE.U32.AND UP0, UPT, UR6, 0x3, UPT ;  /* 0x000000030600788c */ /* 0x000fd6000bf06070 */
.L_x_7:
[----:B-1----:R-:W1:Y:S01]  /*01b0*/  LDCU.64 UR10, c[0x0][0x380] ;  /* 0x00007000ff0a77ac */ /* 0x002e620008000a00 */
[----:B------:R-:W2:Y:S01]  /*01c0*/  LDCU UR6, c[0x0][0x390] ;  /* 0x00007200ff0677ac */ /* 0x000ea20008000800 */
[----:B-1----:R-:W-:Y:S02]  /*01d0*/  IMAD.U32 R4, RZ, RZ, UR10 ;  /* 0x0000000aff047e24 */ /* 0x002fe4000f8e00ff */
[----:B------:R-:W-:Y:S02]  /*01e0*/  IMAD.U32 R5, RZ, RZ, UR11 ;  /* 0x0000000bff057e24 */ /* 0x000fe4000f8e00ff */
[----:B------:R-:W-:-:S05]  /*01f0*/  IMAD.WIDE R10, R3, 0x4, R4 ;  /* 0x00000004030a7825 */ /* 0x000fca00078e0204 */
[----:B0-----:R0:W5:Y:S01]  /*0200*/  LDG.E R2, desc[UR8][R10.64] ;  /* 0x000000080a027981 */ /* 0x001162000c1e1900 */
[----:B--2---:R-:W-:Y:S01]  /*0210*/  UISETP.GE.U32.AND UP1, UPT, UR6, 0x8, UPT ;  /* 0x000000080600788c */ /* 0x004fe2000bf26070 */
[----:B------:R-:W-:Y:S02]  /*0220*/  IMAD.MOV.U32 R8, RZ, RZ, RZ ;  /* 0x000000ffff087224 */ /* 0x000fe400078e00ff */
[----:B------:R-:W-:-:S06]  /*0230*/  IMAD.MOV.U32 R6, RZ, RZ, RZ ;  /* 0x000000ffff067224 */ /* 0x000fcc00078e00ff */
[----:B0-----:R-:W-:Y:S05]  /*0240*/  BRA.U !UP1, `(.L_x_2) ;  /* 0x00000005097c7547 */ /* 0x001fea000b800000 */
[----:B------:R-:W0:Y:S01]  /*0250*/  LDC.64 R4, c[0x0][0x380] ;  /* 0x0000e000ff047b82 */ /* 0x000e220000000a00 */
[----:B------:R-:W-:Y:S02]  /*0260*/  IMAD.MOV.U32 R8, RZ, RZ, RZ ;  /* 0x000000ffff087224 */ /* 0x000fe400078e00ff */
[----:B------:R-:W-:-:S07]  /*0270*/  IMAD.MOV.U32 R6, RZ, RZ, RZ ;  /* 0x000000ffff067224 */ /* 0x000fce00078e00ff */
.L_x_3:
[----:B0-----:R-:W-:-:S05]  /*0280*/  IMAD.WIDE.U32 R14, R6, 0x4, R4 ;  /* 0x00000004060e7825 */ /* 0x001fca00078e0004 */
[----:B------:R-:W2:Y:S04]  /*0290*/  LDG.E R17, desc[UR8][R14.64] ;  /* 0x000000080e117981 */ /* 0x000ea8000c1e1900 */
[----:B------:R-:W3:Y:S04]  /*02a0*/  LDG.E R19, desc[UR8][R14.64+0x4] ;  /* 0x000004080e137981 */ /* 0x000ee8000c1e1900 */
[----:B------:R-:W4:Y:S04]  /*02b0*/  LDG.E R21, desc[UR8][R14.64+0x8] ;  /* 0x000008080e157981 */ /* 0x000f28000c1e1900 */
[----:B------:R-:W4:Y:S04]  /*02c0*/  LDG.E R23, desc[UR8][R14.64+0xc] ;  /* 0x00000c080e177981 */ /* 0x000f28000c1e1900 */
[----:B------:R-:W4:Y:S04]  /*02d0*/  LDG.E R13, desc[UR8][R14.64+0x10] ;  /* 0x000010080e0d7981 */ /* 0x000f28000c1e1900 */
[----:B------:R-:W4:Y:S04]  /*02e0*/  LDG.E R11, desc[UR8][R14.64+0x14] ;  /* 0x000014080e0b7981 */ /* 0x000f28000c1e1900 */
[----:B------:R-:W4:Y:S04]  /*02f0*/  LDG.E R7, desc[UR8][R14.64+0x18] ;  /* 0x000018080e077981 */ /* 0x000f28000c1e1900 */
[----:B------:R0:W4:Y:S01]  /*0300*/  LDG.E R9, desc[UR8][R14.64+0x1c] ;  /* 0x00001c080e097981 */ /* 0x000122000c1e1900 */
[----:B------:R-:W-:Y:S01]  /*0310*/  PLOP3.LUT P0, PT, PT, PT, PT, 0x80, 0x8 ;  /* 0x000000000008781c */ /* 0x000fe20003f0f070 */
[----:B------:R-:W-:Y:S01]  /*0320*/  VIADD R16, R8, 0x1 ;  /* 0x0000000108107836 */ /* 0x000fe20000000000 */
[----:B--2--5:R-:W-:-:S02]  /*0330*/  ISETP.GE.AND P1, PT, R17, R2, PT ;  /* 0x000000021100720c */ /* 0x024fc40003f26270 */
[----:B---3--:R-:W-:-:S11]  /*0340*/  ISETP.GE.AND P3, PT, R19, R2, PT ;  /* 0x000000021300720c */ /* 0x008fd60003f66270 */
[----:B------:R-:W-:Y:S01]  /*0350*/  @P1 ISETP.NE.AND P2, PT, R17, R2, PT ;  /* 0x000000021100120c */ /* 0x000fe20003f45270 */
[----:B------:R-:W-:-:S03]  /*0360*/  @P1 IMAD.MOV.U32 R10, RZ, RZ, R16 ;  /* 0x000000ffff0a1224 */ /* 0x000fc600078e0010 */
[CC--:B------:R-:W-:Y:S01]  /*0370*/  @P1 ISETP.LT.AND P2, PT, R6.reuse, R3.reuse, !P2 ;  /* 0x000000030600120c */ /* 0x0c0fe20005741270 */
[----:B------:R-:W-:Y:S01]  /*0380*/  @P3 VIADD R12, R6, 0x1 ;  /* 0x00000001060c3836 */ /* 0x000fe20000000000 */
[-C--:B------:R-:W-:Y:S02]  /*0390*/  @P3 ISETP.NE.AND P4, PT, R19, R2.reuse, PT ;  /* 0x000000021300320c */ /* 0x080fe40003f85270 */
[----:B------:R-:W-:Y:S02]  /*03a0*/  @P1 PLOP3.LUT P0, PT, P2, PT, PT, 0x80, 0x8 ;  /* 0x000000000008181c */ /* 0x000fe4000170f070 */
[----:B----4-:R-:W-:Y:S02]  /*03b0*/  ISETP.GE.AND P2, PT, R21, R2, PT ;  /* 0x000000021500720c */ /* 0x010fe40003f46270 */
[----:B------:R-:W-:-:S09]  /*03c0*/  @P3 ISETP.LT.AND P4, PT, R12, R3, !P4 ;  /* 0x000000030c00320c */ /* 0x000fd20006781270 */
[----:B------:R-:W-:Y:S01]  /*03d0*/  @!P0 IADD3 R10, PT, PT, R8, RZ, RZ ;  /* 0x000000ff080a8210 */ /* 0x000fe20007ffe0ff */
[----:B------:R-:W-:Y:S01]  /*03e0*/  @!P1 IMAD.MOV.U32 R10, RZ, RZ, R16 ;  /* 0x000000ffff0a9224 */ /* 0x000fe200078e0010 */
[----:B------:R-:W-:Y:S01]  /*03f0*/  PLOP3.LUT P0, PT, PT, PT, PT, 0x80, 0x8 ;  /* 0x000000000008781c */ /* 0x000fe20003f0f070 */
[----:B------:R-:W-:Y:S01]  /*0400*/  @P2 VIADD R12, R6, 0x2 ;  /* 0x00000002060c2836 */ /* 0x000fe20000000000 */
[----:B------:R-:W-:Y:S01]  /*0410*/  @P3 PLOP3.LUT P0, PT, P4, PT, PT, 0x80, 0x8 ;  /* 0x000000000008381c */ /* 0x000fe2000270f070 */
[----:B0-----:R-:W-:Y:S01]  /*0420*/  VIADD R14, R10, 0x1 ;  /* 0x000000010a0e7836 */ /* 0x001fe20000000000 */
[-C--:B------:R-:W-:Y:S02]  /*0430*/  @P2 ISETP.NE.AND P4, PT, R21, R2.reuse, PT ;  /* 0x000000021500220c */ /* 0x080fe40003f85270 */
[----:B------:R-:W-:Y:S01]  /*0440*/  ISETP.GE.AND P1, PT, R23, R2, PT ;  /* 0x000000021700720c */ /* 0x000fe20003f26270 */
[----:B------:R-:W-:Y:S01]  /*0450*/  @P3 IMAD.MOV.U32 R8, RZ, RZ, R14 ;  /* 0x000000ffff083224 */ /* 0x000fe200078e000e */
[----:B------:R-:W-:-:S07]  /*0460*/  @P2 ISETP.LT.AND P4, PT, R12, R3, !P4 ;  /* 0x000000030c00220c */ /* 0x000fce0006781270 */
[----:B------:R-:W-:Y:S01]  /*0470*/  @!P0 IMAD.MOV R8, RZ, RZ, R10 ;  /* 0x000000ffff088224 */ /* 0x000fe200078e020a */
[----:B------:R-:W-:Y:S01]  /*0480*/  PLOP3.LUT P0, PT, PT, PT, PT, 0x80, 0x8 ;  /* 0x000000000008781c */ /* 0x000fe20003f0f070 */
[----:B------:R-:W-:Y:S01]  /*0490*/  @!P3 IMAD.MOV.U32 R8, RZ, RZ, R14 ;  /* 0x000000ffff08b224 */ /* 0x000fe200078e000e */
[----:B------:R-:W-:Y:S01]  /*04a0*/  @P2 PLOP3.LUT P0, PT, P4, PT, PT, 0x80, 0x8 ;  /* 0x000000000008281c */ /* 0x000fe2000270f070 */
[----:B------:R-:W-:Y:S01]  /*04b0*/  @P1 VIADD R12, R6, 0x3 ;  /* 0x00000003060c1836 */ /* 0x000fe20000000000 */
[-C--:B------:R-:W-:Y:S01]  /*04c0*/  @P1 ISETP.NE.AND P4, PT, R23, R2.reuse, PT ;  /* 0x000000021700120c */ /* 0x080fe20003f85270 */
[----:B------:R-:W-:Y:S01]  /*04d0*/  VIADD R14, R8, 0x1 ;  /* 0x00000001080e7836 */ /* 0x000fe20000000000 */
[----:B------:R-:W-:Y:S02]  /*04e0*/  ISETP.GE.AND P3, PT, R13, R2, PT ;  /* 0x000000020d00720c */ /* 0x000fe40003f66270 */
[----:B------:R-:W-:Y:S01]  /*04f0*/  @P1 ISETP.LT.AND P4, PT, R12, R3, !P4 ;  /* 0x000000030c00120c */ /* 0x000fe20006781270 */
[----:B------:R-:W-:-:S06]  /*0500*/  @P2 IMAD.MOV.U32 R10, RZ, RZ, R14 ;  /* 0x000000ffff0a2224 */ /* 0x000fcc00078e000e */
[----:B------:R-:W-:Y:S01]  /*0510*/  @!P0 IADD3 R10, PT, PT, R8, RZ, RZ ;  /* 0x000000ff080a8210 */ /* 0x000fe20007ffe0ff */
[----:B------:R-:W-:Y:S01]  /*0520*/  @!P2 IMAD.MOV.U32 R10, RZ, RZ, R14 ;  /* 0x000000ffff0aa224 */ /* 0x000fe200078e000e */
[----:B------:R-:W-:Y:S02]  /*0530*/  PLOP3.LUT P0, PT, PT, PT, PT, 0x80, 0x8 ;  /* 0x000000000008781c */ /* 0x000fe40003f0f070 */
[----:B------:R-:W-:Y:S01]  /*0540*/  @P1 PLOP3.LUT P0, PT, P4, PT, PT, 0x80, 0x8 ;  /* 0x000000000008181c */ /* 0x000fe2000270f070 */
[----:B------:R-:W-:Y:S01]  /*0550*/  @P3 VIADD R12, R6, 0x4 ;  /* 0x00000004060c3836 */ /* 0x000fe20000000000 */
[-C--:B------:R-:W-:Y:S01]  /*0560*/  @P3 ISETP.NE.AND P4, PT, R13, R2.reuse, PT ;  /* 0x000000020d00320c */ /* 0x080fe20003f85270 */
[----:B------:R-:W-:Y:S01]  /*0570*/  VIADD R14, R10, 0x1 ;  /* 0x000000010a0e7836 */ /* 0x000fe20000000000 */
[----:B------:R-:W-:Y:S02]  /*0580*/  ISETP.GE.AND P2, PT, R11, R2, PT ;  /* 0x000000020b00720c */ /* 0x000fe40003f46270 */
[----:B------:R-:W-:Y:S01]  /*0590*/  @P3 ISETP.LT.AND P4, PT, R12, R3, !P4 ;  /* 0x000000030c00320c */ /* 0x000fe20006781270 */
[----:B------:R-:W-:-:S06]  /*05a0*/  @P1 IMAD.MOV.U32 R8, RZ, RZ, R14 ;  /* 0x000000ffff081224 */ /* 0x000fcc00078e000e */
        /* <DEDUP_REMOVED lines=23> */
[----:B------:R-:W-:Y:S02]  /*0720*/  @P1 PLOP3.LUT P0, PT, P4, PT, PT, 0x80, 0x8 ;  /* 0x000000000008181c */ /* 0x000fe4000270f070 */
[----:B------:R-:W-:Y:S01]  /*0730*/  @P3 ISETP.NE.AND P2, PT, R9, R2, PT ;  /* 0x000000020900320c */ /* 0x000fe20003f45270 */
[----:B------:R-:W-:Y:S01]  /*0740*/  VIADD R11, R8, 0x1 ;  /* 0x00000001080b7836 */ /* 0x000fe20000000000 */
[C---:B------:R-:W-:Y:S01]  /*0750*/  @P3 IADD3 R10, PT, PT, R6.reuse, 0x7, RZ ;  /* 0x00000007060a3810 */ /* 0x040fe20007ffe0ff */
[----:B------:R-:W-:Y:S02]  /*0760*/  VIADD R6, R6, 0x8 ;  /* 0x0000000806067836 */ /* 0x000fe40000000000 */
[----:B------:R-:W-:Y:S01]  /*0770*/  @P1 IMAD.MOV.U32 R7, RZ, RZ, R11 ;  /* 0x000000ffff071224 */ /* 0x000fe200078e000b */
[----:B------:R-:W-:-:S05]  /*0780*/  @P3 ISETP.LT.AND P2, PT, R10, R3, !P2 ;  /* 0x000000030a00320c */ /* 0x000fca0005741270 */
[----:B------:R-:W-:Y:S01]  /*0790*/  @!P0 IMAD.MOV R7, RZ, RZ, R8 ;  /* 0x000000ffff078224 */ /* 0x000fe200078e0208 */
[----:B------:R-:W-:Y:S01]  /*07a0*/  PLOP3.LUT P0, PT, PT, PT, PT, 0x80, 0x8 ;  /* 0x000000000008781c */ /* 0x000fe20003f0f070 */
[----:B------:R-:W-:Y:S01]  /*07b0*/  @!P1 IMAD.MOV.U32 R7, RZ, RZ, R11 ;  /* 0x000000ffff079224 */ /* 0x000fe200078e000b */
[----:B------:R-:W-:-:S03]  /*07c0*/  @P3 PLOP3.LUT P0, PT, P2, PT, PT, 0x80, 0x8 ;  /* 0x000000000008381c */ /* 0x000fc6000170f070 */
[----:B------:R-:W-:-:S04]  /*07d0*/  VIADD R9, R7, 0x1 ;  /* 0x0000000107097836 */ /* 0x000fc80000000000 */
[----:B------:R-:W-:-:S06]  /*07e0*/  @P3 IMAD.MOV.U32 R8, RZ, RZ, R9 ;  /* 0x000000ffff083224 */ /* 0x000fcc00078e0009 */
[----:B------:R-:W-:Y:S01]  /*07f0*/  @!P0 IMAD.MOV R8, RZ, RZ, R7 ;  /* 0x000000ffff088224 */ /* 0x000fe200078e0207 */
[----:B------:R-:W-:Y:S01]  /*0800*/  ISETP.NE.AND P0, PT, R6, UR4, PT ;  /* 0x0000000406007c0c */ /* 0x000fe2000bf05270 */
[----:B------:R-:W-:-:S12]  /*0810*/  @!P3 IMAD.MOV.U32 R8, RZ, RZ, R9 ;  /* 0x000000ffff08b224 */ /* 0x000fd800078e0009 */
[----:B------:R-:W-:Y:S05]  /*0820*/  @P0 BRA `(.L_x_3) ;  /* 0xfffffff800940947 */ /* 0x000fea000383ffff */
[----:B------:R-:W-:-:S07]  /*0830*/  IMAD.U32 R6, RZ, RZ, UR4 ;  /* 0x00000004ff067e24 */ /* 0x000fce000f8e00ff */
.L_x_2:
[----:B------:R-:W-:-:S09]  /*0840*/  UISETP.NE.AND UP1, UPT, UR5, URZ, UPT ;  /* 0x000000ff0500728c */ /* 0x000fd2000bf25270 */
[----:B------:R-:W-:Y:S05]  /*0850*/  BRA.U !UP1, `(.L_x_4) ;  /* 0x00000005095c7547 */ /* 0x000fea000b800000 */
[----:B------:R-:W-:Y:S01]  /*0860*/  UISETP.NE.AND UP1, UPT, UR7, URZ, UPT ;  /* 0x000000ff0700728c */ /* 0x000fe2000bf25270 */
[----:B------:R-:W-:Y:S10]  /*0870*/  BRA.U !UP0, `(.L_x_5) ;  /* 0x0000000108b47547 */ /* 0x000ff4000b800000 */
[----:B------:R-:W-:-:S05]  /*0880*/  IMAD.WIDE.U32 R10, R6, 0x4, R4 ;  /* 0x00000004060a7825 */ /* 0x000fca00078e0004 */
[----:B------:R-:W2:Y:S04]  /*0890*/  LDG.E R7, desc[UR8][R10.64] ;  /* 0x000000080a077981 */ /* 0x000ea8000c1e1900 */
[----:B------:R-:W3:Y:S04]  /*08a0*/  LDG.E R13, desc[UR8][R10.64+0x4] ;  /* 0x000004080a0d7981 */ /* 0x000ee8000c1e1900 */
[----:B------:R-:W4:Y:S04]  /*08b0*/  LDG.E R15, desc[UR8][R10.64+0x8] ;  /* 0x000008080a0f7981 */ /* 0x000f28000c1e1900 */
[----:B------:R0:W4:Y:S01]  /*08c0*/  LDG.E R17, desc[UR8][R10.64+0xc] ;  /* 0x00000c080a117981 */ /* 0x000122000c1e1900 */
[----:B------:R-:W-:-:S02]  /*08d0*/  PLOP3.LUT P0, PT, PT, PT, PT, 0x80, 0x8 ;  /* 0x000000000008781c */ /* 0x000fc40003f0f070 */
[----:B------:R-:W-:Y:S02]  /*08e0*/  IADD3 R9, PT, PT, R8, 0x1, RZ ;  /* 0x0000000108097810 */ /* 0x000fe40007ffe0ff */
[-C--:B--2--5:R-:W-:Y:S02]  /*08f0*/  ISETP.GE.AND P3, PT, R7, R2.reuse, PT ;  /* 0x000000020700720c */ /* 0x0a4fe40003f66270 */
        /* <DEDUP_REMOVED lines=9> */
[----:B------:R-:W-:Y:S01]  /*0990*/  @!P0 IMAD.MOV R7, RZ, RZ, R8 ;  /* 0x000000ffff078224 */ /* 0x000fe200078e0208 */
[----:B------:R-:W-:Y:S01]  /*09a0*/  PLOP3.LUT P0, PT, PT, PT, PT, 0x80, 0x8 ;  /* 0x000000000008781c */ /* 0x000fe20003f0f070 */
[----:B------:R-:W-:Y:S01]  /*09b0*/  @!P3 IMAD.MOV.U32 R7, RZ, RZ, R9 ;  /* 0x000000ffff07b224 */ /* 0x000fe200078e0009 */
[----:B------:R-:W-:Y:S01]  /*09c0*/  @P1 PLOP3.LUT P0, PT, P4, PT, PT, 0x80, 0x8 ;  /* 0x000000000008181c */ /* 0x000fe2000270f070 */
[----:B0-----:R-:W-:Y:S01]  /*09d0*/  @P2 VIADD R10, R6, 0x2 ;  /* 0x00000002060a2836 */ /* 0x001fe20000000000 */
[-C--:B------:R-:W-:Y:S01]  /*09e0*/  @P2 ISETP.NE.AND P4, PT, R15, R2.reuse, PT ;  /* 0x000000020f00220c */ /* 0x080fe20003f85270 */
[----:B------:R-:W-:Y:S01]  /*09f0*/  VIADD R9, R7, 0x1 ;  /* 0x0000000107097836 */ /* 0x000fe20000000000 */
[----:B------:R-:W-:Y:S02]  /*0a00*/  ISETP.GE.AND P3, PT, R17, R2, PT ;  /* 0x000000021100720c */ /* 0x000fe40003f66270 */
[----:B------:R-:W-:Y:S01]  /*0a10*/  @P2 ISETP.LT.AND P4, PT, R10, R3, !P4 ;  /* 0x000000030a00220c */ /* 0x000fe20006781270 */
[----:B------:R-:W-:-:S06]  /*0a20*/  @P1 IMAD.MOV.U32 R8, RZ, RZ, R9 ;  /* 0x000000ffff081224 */ /* 0x000fcc00078e0009 */
[----:B------:R-:W-:Y:S01]  /*0a30*/  @!P0 IMAD.MOV R8, RZ, RZ, R7 ;  /* 0x000000ffff088224 */ /* 0x000fe200078e0207 */
[----:B------:R-:W-:Y:S02]  /*0a40*/  PLOP3.LUT P0, PT, PT, PT, PT, 0x80, 0x8 ;  /* 0x000000000008781c */ /* 0x000fe40003f0f070 */
[----:B------:R-:W-:Y:S01]  /*0a50*/  @P2 PLOP3.LUT P0, PT, P4, PT, PT, 0x80, 0x8 ;  /* 0x000000000008281c */ /* 0x000fe2000270f070 */
[C---:B------:R-:W-:Y:S01]  /*0a60*/  @P3 VIADD R10, R6.reuse, 0x3 ;  /* 0x00000003060a3836 */ /* 0x040fe20000000000 */
[----:B------:R-:W-:Y:S02]  /*0a70*/  @!P1 MOV R8, R9 ;  /* 0x0000000900089202 */ /* 0x000fe40000000f00 */
[----:B------:R-:W-:Y:S02]  /*0a80*/  @P3 ISETP.NE.AND P1, PT, R17, R2, PT ;  /* 0x000000021100320c */ /* 0x000fe40003f25270 */
[----:B------:R-:W-:Y:S01]  /*0a90*/  IADD3 R6, PT, PT, R6, 0x4, RZ ;  /* 0x0000000406067810 */ /* 0x000fe20007ffe0ff */
[----:B------:R-:W-:Y:S01]  /*0aa0*/  VIADD R9, R8, 0x1 ;  /* 0x0000000108097836 */ /* 0x000fe20000000000 */
[----:B------:R-:W-:-:S03]  /*0ab0*/  @P3 ISETP.LT.AND P1, PT, R10, R3, !P1 ;  /* 0x000000030a00320c */ /* 0x000fc60004f21270 */
[--C-:B------:R-:W-:Y:S02]  /*0ac0*/  @P2 IMAD.MOV.U32 R7, RZ, RZ, R9.reuse ;  /* 0x000000ffff072224 */ /* 0x100fe400078e0009 */
[----:B------:R-:W-:Y:S01]  /*0ad0*/  @!P0 IMAD.MOV R7, RZ, RZ, R8 ;  /* 0x000000ffff078224 */ /* 0x000fe200078e0208 */
[----:B------:R-:W-:Y:S01]  /*0ae0*/  PLOP3.LUT P0, PT, PT, PT, PT, 0x80, 0x8 ;  /* 0x000000000008781c */ /* 0x000fe20003f0f070 */
[----:B------:R-:W-:Y:S01]  /*0af0*/  @!P2 IMAD.MOV.U32 R7, RZ, RZ, R9 ;  /* 0x000000ffff07a224 */ /* 0x000fe200078e0009 */
[----:B------:R-:W-:-:S03]  /*0b00*/  @P3 PLOP3.LUT P0, PT, P1, PT, PT, 0x80, 0x8 ;  /* 0x000000000008381c */ /* 0x000fc60000f0f070 */
[----:B------:R-:W-:-:S04]  /*0b10*/  VIADD R9, R7, 0x1 ;  /* 0x0000000107097836 */ /* 0x000fc80000000000 */
[----:B------:R-:W-:-:S06]  /*0b20*/  @P3 IMAD.MOV.U32 R8, RZ, RZ, R9 ;  /* 0x000000ffff083224 */ /* 0x000fcc00078e0009 */
[----:B------:R-:W-:Y:S02]  /*0b30*/  @!P0 IMAD.MOV R8, RZ, RZ, R7 ;  /* 0x000000ffff088224 */ /* 0x000fe400078e0207 */
[----:B------:R-:W-:-:S07]  /*0b40*/  @!P3 IMAD.MOV.U32 R8, RZ, RZ, R9 ;  /* 0x000000ffff08b224 */ /* 0x000fce00078e0009 */
.L_x_5:
[----:B------:R-:W-:Y:S05]  /*0b50*/  BRA.U !UP1, `(.L_x_4) ;  /* 0x00000001099c7547 */ /* 0x000fea000b800000 */
[----:B------:R-:W0:Y:S01]  /*0b60*/  LDCU UR6, c[0x0][0x390] ;  /* 0x00007200ff0677ac */ /* 0x000e220008000800 */
[----:B------:R-:W-:Y:S02]  /*0b70*/  UISETP.NE.AND UP1, UPT, UR7, 0x1, UPT ;  /* 0x000000010700788c */ /* 0x000fe4000bf25270 */
[----:B0-----:R-:W-:-:S07]  /*0b80*/  ULOP3.LUT UP2, URZ, UR6, 0x1, URZ, 0xc0, !UPT ;  /* 0x0000000106ff7892 */ /* 0x001fce000f84c0ff */
[----:B------:R-:W-:Y:S05]  /*0b90*/  BRA.U !UP1, `(.L_x_6) ;  /* 0x00000001095c7547 */ /* 0x000fea000b800000 */
[----:B------:R-:W-:-:S05]  /*0ba0*/  IMAD.WIDE.U32 R10, R6, 0x4, R4 ;  /* 0x00000004060a7825 */ /* 0x000fca00078e0004 */
[----:B------:R-:W2:Y:S04]  /*0bb0*/  LDG.E R7, desc[UR8][R10.64] ;  /* 0x000000080a077981 */ /* 0x000ea8000c1e1900 */
[----:B------:R-:W3:Y:S01]  /*0bc0*/  LDG.E R9, desc[UR8][R10.64+0x4] ;  /* 0x000004080a097981 */ /* 0x000ee2000c1e1900 */
[----:B------:R-:W-:Y:S01]  /*0bd0*/  PLOP3.LUT P0, PT, PT, PT, PT, 0x80, 0x8 ;  /* 0x000000000008781c */ /* 0x000fe20003f0f070 */
[----:B------:R-:W-:Y:S01]  /*0be0*/  VIADD R12, R8, 0x1 ;  /* 0x00000001080c7836 */ /* 0x000fe20000000000 */
[-C--:B--2--5:R-:W-:Y:S02]  /*0bf0*/  ISETP.GE.AND P3, PT, R7, R2.reuse, PT ;  /* 0x000000020700720c */ /* 0x0a4fe40003f66270 */
[----:B---3--:R-:W-:-:S11]  /*0c00*/  ISETP.GE.AND P2, PT, R9, R2, PT ;  /* 0x000000020900720c */ /* 0x008fd60003f46270 */
[----:B------:R-:W-:Y:S01]  /*0c10*/  @P3 ISETP.NE.AND P1, PT, R7, R2, PT ;  /* 0x000000020700320c */ /* 0x000fe20003f25270 */
[----:B------:R-:W-:-:S03]  /*0c20*/  @P3 IMAD.MOV.U32 R7, RZ, RZ, R12 ;  /* 0x000000ffff073224 */ /* 0x000fc600078e000c */
[C---:B------:R-:W-:Y:S01]  /*0c30*/  @P3 ISETP.LT.AND P1, PT, R6.reuse, R3, !P1 ;  /* 0x000000030600320c */ /* 0x040fe20004f21270 */
[C---:B------:R-:W-:Y:S02]  /*0c40*/  @P2 VIADD R14, R6.reuse, 0x1 ;  /* 0x00000001060e2836 */ /* 0x040fe40000000000 */
[----:B------:R-:W-:Y:S01]  /*0c50*/  VIADD R6, R6, 0x2 ;  /* 0x0000000206067836 */ /* 0x000fe20000000000 */
[----:B------:R-:W-:Y:S02]  /*0c60*/  @P3 PLOP3.LUT P0, PT, P1, PT, PT, 0x80, 0x8 ;  /* 0x000000000008381c */ /* 0x000fe40000f0f070 */
[----:B------:R-:W-:-:S04]  /*0c70*/  @P2 ISETP.NE.AND P1, PT, R9, R2, PT ;  /* 0x000000020900220c */ /* 0x000fc80003f25270 */
[----:B------:R-:W-:-:S07]  /*0c80*/  @P2 ISETP.LT.AND P1, PT, R14, R3, !P1 ;  /* 0x000000030e00220c */ /* 0x000fce0004f21270 */
[----:B------:R-:W-:Y:S01]  /*0c90*/  @!P0 IMAD.MOV R7, RZ, RZ, R8 ;  /* 0x000000ffff078224 */ /* 0x000fe200078e0208 */
[----:B------:R-:W-:Y:S01]  /*0ca0*/  PLOP3.LUT P0, PT, PT, PT, PT, 0x80, 0x8 ;  /* 0x000000000008781c */ /* 0x000fe20003f0f070 */
[----:B------:R-:W-:Y:S01]  /*0cb0*/  @!P3 IMAD.MOV.U32 R7, RZ, RZ, R12 ;  /* 0x000000ffff07b224 */ /* 0x000fe200078e000c */
[----:B------:R-:W-:-:S03]  /*0cc0*/  @P2 PLOP3.LUT P0, PT, P1, PT, PT, 0x80, 0x8 ;  /* 0x000000000008281c */ /* 0x000fc60000f0f070 */
[----:B------:R-:W-:-:S04]  /*0cd0*/  VIADD R9, R7, 0x1 ;  /* 0x0000000107097836 */ /* 0x000fc80000000000 */
[----:B------:R-:W-:-:S06]  /*0ce0*/  @P2 IMAD.MOV.U32 R8, RZ, RZ, R9 ;  /* 0x000000ffff082224 */ /* 0x000fcc00078e0009 */
[----:B------:R-:W-:Y:S01]  /*0cf0*/  @!P0 IADD3 R8, PT, PT, R7, RZ, RZ ;  /* 0x000000ff07088210 */ /* 0x000fe20007ffe0ff */
[----:B------:R-:W-:-:S07]  /*0d00*/  @!P2 IMAD.MOV.U32 R8, RZ, RZ, R9 ;  /* 0x000000ffff08a224 */ /* 0x000fce00078e0009 */
.L_x_6:
[----:B------:R-:W-:Y:S05]  /*0d10*/  BRA.U !UP2, `(.L_x_4) ;  /* 0x000000010a2c7547 */ /* 0x000fea000b800000 */
[----:B------:R-:W-:-:S06]  /*0d20*/  IMAD.WIDE.U32 R4, R6, 0x4, R4 ;  /* 0x0000000406047825 */ /* 0x000fcc00078e0004 */
[----:B------:R-:W2:Y:S01]  /*0d30*/  LDG.E R5, desc[UR8][R4.64] ;  /* 0x0000000804057981 */ /* 0x000ea2000c1e1900 */
[----:B------:R-:W-:Y:S02]  /*0d40*/  PLOP3.LUT P0, PT, PT, PT, PT, 0x80, 0x8 ;  /* 0x000000000008781c */ /* 0x000fe40003f0f070 */
[----:B--2--5:R-:W-:-:S13]  /*0d50*/  ISETP.GE.AND P2, PT, R5, R2, PT ;  /* 0x000000020500720c */ /* 0x024fda0003f46270 */
[----:B------:R-:W-:-:S04]  /*0d60*/  @P2 ISETP.NE.AND P1, PT, R5, R2, PT ;  /* 0x000000020500220c */ /* 0x000fc80003f25270 */
[----:B------:R-:W-:Y:S01]  /*0d70*/  @P2 ISETP.LT.AND P1, PT, R6, R3, !P1 ;  /* 0x000000030600220c */ /* 0x000fe20004f21270 */
[----:B------:R-:W-:-:S03]  /*0d80*/  @P2 VIADD R6, R8, 0x1 ;  /* 0x0000000108062836 */ /* 0x000fc60000000000 */
[----:B------:R-:W-:-:S13]  /*0d90*/  @P2 PLOP3.LUT P0, PT, P1, PT, PT, 0x80, 0x8 ;  /* 0x000000000008281c */ /* 0x000fda0000f0f070 */
[----:B------:R-:W-:-:S04]  /*0da0*/  @!P0 IMAD.MOV R6, RZ, RZ, R8 ;  /* 0x000000ffff068224 */ /* 0x000fc800078e0208 */
[----:B------:R-:W-:-:S04]  /*0db0*/  @P2 IMAD.MOV.U32 R8, RZ, RZ, R6 ;  /* 0x000000ffff082224 */ /* 0x000fc800078e0006 */
[----:B------:R-:W-:-:S07]  /*0dc0*/  @!P2 VIADD R8, R8, 0x1 ;  /* 0x000000010808a836 */ /* 0x000fce0000000000 */
.L_x_4:
[----:B------:R-:W0:Y:S01]  /*0dd0*/  LDC.64 R4, c[0x0][0x388] ;  /* 0x0000e200ff047b82 */ /* 0x000e220000000a00 */
[----:B------:R-:W1:Y:S01]  /*0de0*/  LDCU UR6, c[0x0][0x390] ;  /* 0x00007200ff0677ac */ /* 0x000e620008000800 */
[----:B------:R-:W-:-:S05]  /*0df0*/  IMAD.IADD R3, R0, 0x1, R3 ;  /* 0x0000000100037824 */ /* 0x000fca00078e0203 */
[----:B-1----:R-:W-:Y:S01]  /*0e00*/  ISETP.GE.AND P0, PT, R3, UR6, PT ;  /* 0x0000000603007c0c */ /* 0x002fe2000bf06270 */
[----:B0-----:R-:W-:-:S05]  /*0e10*/  IMAD.WIDE R8, R8, 0x4, R4 ;  /* 0x0000000408087825 */ /* 0x001fca00078e0204 */
[----:B-----5:R1:W-:Y:S07]  /*0e20*/  STG.E desc[UR8][R8.64], R2 ;  /* 0x0000000208007986 */ /* 0x0203ee000c101908 */
[----:B------:R-:W-:Y:S05]  /*0e30*/  @!P0 BRA `(.L_x_7) ;  /* 0xfffffff000dc8947 */ /* 0x000fea000383ffff */
[----:B------:R-:W-:Y:S05]  /*0e40*/  EXIT ;  /* 0x000000000000794d */ /* 0x000fea0003800000 */
.L_x_8:
[----:B------:R-:W-:-:S00]  /*0e50*/  BRA `(.L_x_8) ;  /* 0xfffffffc00fc7947 */ /* 0x000fc0000383ffff */
[----:B------:R-:W-:-:S00]  /*0e60*/  NOP ;  /* 0x0000000000007918 */ /* 0x000fc00000000000 */
        /* <DEDUP_REMOVED lines=9> */
.L_x_9:


//--------------------- .nv.shared.reserved.0     --------------------------
	.section	.nv.shared.reserved.0,"aw",@nobits
	.weak		__nv_reservedSMEM_offset_0_alias
	.size		__nv_reservedSMEM_offset_0_alias, 0, 64
	.other		__nv_reservedSMEM_offset_0_alias,@"STO_CUDA_RESERVED_SHARED STV_DEFAULT"
__nv_reservedSMEM_offset_0_alias:
	.zero		0
	.zero		64


//--------------------- .nv.constant0._Z10count_sortPiS_i --------------------------
	.section	.nv.constant0._Z10count_sortPiS_i,"a",@progbits
	.sectionflags	@""
	.align	4
.nv.constant0._Z10count_sortPiS_i:
	.zero		916


//--------------------- SYMBOLS --------------------------

	.type		.nv.reservedSmem.offset0,@object
	.size		.nv.reservedSmem.offset0,0x4
